	.headerflags	@"EF_CUDA_TEXMODE_UNIFIED EF_CUDA_64BIT_ADDRESS EF_CUDA_ACCELERATORS EF_CUDA_SM90 EF_CUDA_VIRTUAL_SM(EF_CUDA_SM90)"
	.elftype	@"ET_EXEC"


//--------------------- .nv.info                  --------------------------
	.section	.nv.info,"",@"SHT_CUDA_INFO"
	.align	4


	//----- nvinfo : EIATTR_REGCOUNT
	.align		4
        /*0000*/ 	.byte	0x04, 0x2f
        /*0002*/ 	.short	(.L_1 - .L_0)
	.align		4
.L_0:
        /*0004*/ 	.word	index@(triton_poi_fused__to_copy_33)
        /*0008*/ 	.word	0x0000000a


	//----- nvinfo : EIATTR_MIN_STACK_SIZE
	.align		4
.L_1:
        /*000c*/ 	.byte	0x04, 0x12
        /*000e*/ 	.short	(.L_3 - .L_2)
	.align		4
.L_2:
        /*0010*/ 	.word	index@(triton_poi_fused__to_copy_33)
        /*0014*/ 	.word	0x00000000


	//----- nvinfo : EIATTR_FRAME_SIZE
	.align		4
.L_3:
        /*0018*/ 	.byte	0x04, 0x11
        /*001a*/ 	.short	(.L_5 - .L_4)
	.align		4
.L_4:
        /*001c*/ 	.word	index@(triton_poi_fused__to_copy_33)
        /*0020*/ 	.word	0x00000000


	//----- nvinfo : EIATTR_MIN_STACK_SIZE
	.align		4
.L_5:
        /*0024*/ 	.byte	0x04, 0x12
        /*0026*/ 	.short	(.L_7 - .L_6)
	.align		4
.L_6:
        /*0028*/ 	.word	index@(triton_poi_fused__to_copy_33)
        /*002c*/ 	.word	0x00000000
.L_7:


//--------------------- .nv.info.triton_poi_fused__to_copy_33 --------------------------
	.section	.nv.info.triton_poi_fused__to_copy_33,"",@"SHT_CUDA_INFO"
	.sectionflags	@""
	.align	4


	//----- nvinfo : EIATTR_CUDA_API_VERSION
	.align		4
        /*0000*/ 	.byte	0x04, 0x37
        /*0002*/ 	.short	(.L_9 - .L_8)
.L_8:
        /*0004*/ 	.word	0x0000007c


	//----- nvinfo : EIATTR_KPARAM_INFO
	.align		4
.L_9:
        /*0008*/ 	.byte	0x04, 0x17
        /*000a*/ 	.short	(.L_11 - .L_10)
.L_10:
        /*000c*/ 	.word	0x00000000
        /*0010*/ 	.short	0x0001
        /*0012*/ 	.short	0x0008
        /*0014*/ 	.byte	0x00, 0xf0, 0x11, 0x00


	//----- nvinfo : EIATTR_KPARAM_INFO
	.align		4
.L_11:
        /*0018*/ 	.byte	0x04, 0x17
        /*001a*/ 	.short	(.L_13 - .L_12)
.L_12:
        /*001c*/ 	.word	0x00000000
        /*0020*/ 	.short	0x0000
        /*0022*/ 	.short	0x0000
        /*0024*/ 	.byte	0x00, 0xf4, 0x21, 0x00


	//----- nvinfo : EIATTR_SPARSE_MMA_MASK
	.align		4
.L_13:
        /*0028*/ 	.byte	0x03, 0x50
        /*002a*/ 	.short	0x0000


	//----- nvinfo : EIATTR_MAXREG_COUNT
	.align		4
        /*002c*/ 	.byte	0x03, 0x1b
        /*002e*/ 	.short	0x00ff


	//----- nvinfo : EIATTR_EXIT_INSTR_OFFSETS
	.align		4
        /*0030*/ 	.byte	0x04, 0x1c
        /*0032*/ 	.short	(.L_15 - .L_14)


	//   ....[0]....
.L_14:
        /*0034*/ 	.word	0x00000100


	//   ....[1]....
        /*0038*/ 	.word	0x00000130


	//----- nvinfo : EIATTR_REQNTID
	.align		4
.L_15:
        /*003c*/ 	.byte	0x04, 0x10
        /*003e*/ 	.short	(.L_17 - .L_16)
.L_16:
        /*0040*/ 	.word	0x00000020
        /*0044*/ 	.word	0x00000001
        /*0048*/ 	.word	0x00000001


	//----- nvinfo : EIATTR_CBANK_PARAM_SIZE
	.align		4
.L_17:
        /*004c*/ 	.byte	0x03, 0x19
        /*004e*/ 	.short	0x000c


	//----- nvinfo : EIATTR_PARAM_CBANK
	.align		4
        /*0050*/ 	.byte	0x04, 0x0a
        /*0052*/ 	.short	(.L_19 - .L_18)
	.align		4
.L_18:
        /*0054*/ 	.word	index@(.nv.constant0.triton_poi_fused__to_copy_33)
        /*0058*/ 	.short	0x0210
        /*005a*/ 	.short	0x000c


	//----- nvinfo : EIATTR_SW_WAR
	.align		4
.L_19:
        /*005c*/ 	.byte	0x04, 0x36
        /*005e*/ 	.short	(.L_21 - .L_20)
.L_20:
        /*0060*/ 	.word	0x00000008
.L_21:


//--------------------- .nv.callgraph             --------------------------
	.section	.nv.callgraph,"",@"SHT_CUDA_CALLGRAPH"
	.align	4
	.sectionentsize	8
	.align		4
        /*0000*/ 	.word	0x00000000
	.align		4
        /*0004*/ 	.word	0xffffffff
	.align		4
        /*0008*/ 	.word	0x00000000
	.align		4
        /*000c*/ 	.word	0xfffffffe
	.align		4
        /*0010*/ 	.word	0x00000000
	.align		4
        /*0014*/ 	.word	0xfffffffd
	.align		4
        /*0018*/ 	.word	0x00000000
	.align		4
        /*001c*/ 	.word	0xfffffffc


//--------------------- .text.triton_poi_fused__to_copy_33 --------------------------
	.section	.text.triton_poi_fused__to_copy_33,"ax",@progbits
	.align	128
        .global         triton_poi_fused__to_copy_33
        .type           triton_poi_fused__to_copy_33,@function
        .size           triton_poi_fused__to_copy_33,(.L_x_1 - triton_poi_fused__to_copy_33)
        .other          triton_poi_fused__to_copy_33,@"STO_CUDA_ENTRY STV_DEFAULT"
triton_poi_fused__to_copy_33:
.text.triton_poi_fused__to_copy_33:
[----:B------:R-:W0:Y:S02]  /*0000*/  LDC R1, c[0x0][0x28] ;  /* 0x00000a00ff017b82 */ /* 0x000e240000000800 */
[----:B------:R-:W1:Y:S01]  /*0010*/  S2R R6, SR_TID.X ;  /* 0x0000000000067919 */ /* 0x000e620000002100 */
[----:B------:R-:W-:Y:S01]  /*0020*/  IMAD.MOV.U32 R7, RZ, RZ, 0x3f000000 ;  /* 0x3f000000ff077424 */ /* 0x000fe200078e00ff */
[----:B------:R-:W2:Y:S01]  /*0030*/  LDC.64 R2, c[0x0][0x210] ;  /* 0x00008400ff027b82 */ /* 0x000ea20000000a00 */
[----:B------:R-:W3:Y:S01]  /*0040*/  S2R R5, SR_CTAID.X ;  /* 0x0000000000057919 */ /* 0x000ee20000002500 */
[C---:B-1----:R-:W-:Y:S02]  /*0050*/  LOP3.LUT R0, R6.reuse, 0xf, RZ, 0xc0, !PT ;  /* 0x0000000f06007812 */ /* 0x042fe400078ec0ff */
[----:B------:R-:W-:-:S03]  /*0060*/  LOP3.LUT P0, RZ, R6, 0x10, RZ, 0xc0, !PT ;  /* 0x0000001006ff7812 */ /* 0x000fc6000780c0ff */
[----:B---3--:R-:W-:-:S04]  /*0070*/  IMAD R5, R5, 0x10, R0 ;  /* 0x0000001005057824 */ /* 0x008fc800078e0200 */
[C---:B--2---:R-:W-:Y:S01]  /*0080*/  IMAD.WIDE R2, R5.reuse, 0x8, R2 ;  /* 0x0000000805027825 */ /* 0x044fe200078e0202 */
[----:B------:R-:W-:Y:S02]  /*0090*/  I2FP.F32.S32 R0, R5 ;  /* 0x0000000500007245 */ /* 0x000fe40000201400 */
[----:B------:R-:W-:-:S03]  /*00a0*/  ISETP.LT.AND P0, PT, R5, 0x10, !P0 ;  /* 0x000000100500780c */ /* 0x000fc60004701270 */
[----:B------:R-:W-:-:S04]  /*00b0*/  FADD R0, R0, 0.5 ;  /* 0x3f00000000007421 */ /* 0x000fc80000000000 */
[----:B------:R-:W-:-:S05]  /*00c0*/  FFMA R0, R0, R7, -0.5 ;  /* 0xbf00000000007423 */ /* 0x000fca0000000007 */
[----:B------:R-:W-:-:S04]  /*00d0*/  FMNMX R0, RZ, R0, !PT ;  /* 0x00000000ff007209 */ /* 0x000fc80007800000 */
[----:B------:R-:W1:Y:S02]  /*00e0*/  F2I.TRUNC.NTZ R4, R0 ;  /* 0x0000000000047305 */ /* 0x000e64000020f100 */
[----:B-1----:R-:W-:Y:S01]  /*00f0*/  SHF.R.S32.HI R5, RZ, 0x1f, R4 ;  /* 0x0000001fff057819 */ /* 0x002fe20000011404 */
[----:B------:R-:W-:Y:S06]  /*0100*/  @!P0 EXIT ;  /* 0x000000000000894d */ /* 0x000fec0003800000 */
[----:B------:R-:W-:Y:S02]  /*0110*/  ULDC.64 UR4, c[0x0][0x208] ;  /* 0x0000820000047ab9 */ /* 0x000fe40000000a00 */
[----:B------:R-:W-:Y:S01]  /*0120*/  STG.E.64 desc[UR4][R2.64], R4 ;  /* 0x0000000402007986 */ /* 0x000fe2000c101b04 */
[----:B------:R-:W-:Y:S05]  /*0130*/  EXIT ;  /* 0x000000000000794d */ /* 0x000fea0003800000 */
.L_x_0:
[----:B------:R-:W-:-:S00]  /*0140*/  BRA `(.L_x_0) ;  /* 0xfffffffc00fc7947 */ /* 0x000fc0000383ffff */
[----:B------:R-:W-:-:S00]  /*0150*/  NOP ;  /* 0x0000000000007918 */ /* 0x000fc00000000000 */
        /* <DEDUP_REMOVED lines=10> */
.L_x_1:


//--------------------- .nv.constant0.triton_poi_fused__to_copy_33 --------------------------
	.section	.nv.constant0.triton_poi_fused__to_copy_33,"a",@progbits
	.sectionflags	@""
	.align	4
.nv.constant0.triton_poi_fused__to_copy_33:
	.zero		540
